//
// Generated by NVIDIA NVVM Compiler
//
// Compiler Build ID: CL-36424714
// Cuda compilation tools, release 13.0, V13.0.88
// Based on NVVM 20.0.0
//

.version 9.0
.target sm_100
.address_size 64

	// .globl	_Z11GenIdentityiPd

.visible .entry _Z11GenIdentityiPd(
	.param .u32 _Z11GenIdentityiPd_param_0,
	.param .u64 .ptr .align 1 _Z11GenIdentityiPd_param_1
)
{
	.reg .pred 	%p<3>;
	.reg .b32 	%r<14>;
	.reg .b64 	%rd<5>;
	.reg .b64 	%fd<2>;

	ld.param.u32 	%r4, [_Z11GenIdentityiPd_param_0];
	ld.param.u64 	%rd1, [_Z11GenIdentityiPd_param_1];
	mov.u32 	%r5, %ntid.x;
	mov.u32 	%r6, %ctaid.x;
	mov.u32 	%r7, %tid.x;
	mad.lo.s32 	%r1, %r5, %r6, %r7;
	mov.u32 	%r8, %ntid.y;
	mov.u32 	%r9, %ctaid.y;
	mov.u32 	%r10, %tid.y;
	mad.lo.s32 	%r11, %r8, %r9, %r10;
	max.s32 	%r12, %r1, %r11;
	setp.ge.s32 	%p1, %r12, %r4;
	@%p1 bra 	$L__BB0_2;
	cvta.to.global.u64 	%rd2, %rd1;
	setp.eq.s32 	%p2, %r1, %r11;
	selp.f64 	%fd1, 0d3FF0000000000000, 0d0000000000000000, %p2;
	mad.lo.s32 	%r13, %r4, %r11, %r1;
	mul.wide.s32 	%rd3, %r13, 8;
	add.s64 	%rd4, %rd2, %rd3;
	st.global.f64 	[%rd4], %fd1;
$L__BB0_2:
	ret;

}


// ===== COMPILED SASS (sm_100) =====

	.target	sm_100

	.elftype	@"ET_EXEC"


//--------------------- .note.nv.tkinfo           --------------------------
	.section	.note.nv.tkinfo,"",@"SHT_NOTE"
	.sectionflags	@"SHF_NOTE_NV_TKINFO"
	.tkinfo
        /*0018*/ 	.word	0x00000002
        /*0030*/ 	.string	""
        /*0030*/ 	.string	"ptxas"
        /*0030*/ 	.string	"Cuda compilation tools, release 13.0, V13.0.88"
        /*0030*/ 	.string	"Build cuda_13.0.r13.0/compiler.36424714_0"
        /*0030*/ 	.string	"-arch sm_100 -m 64 "



//--------------------- .note.nv.cuinfo           --------------------------
	.section	.note.nv.cuinfo,"",@"SHT_NOTE"
	.sectionflags	@"SHF_NOTE_NV_CUINFO"
        /*0018*/ 	.short	0x0002
        /*001a*/ 	.short	0x0064
        /*001c*/ 	.short	0x0082
	.zero		2


//--------------------- .nv.info                  --------------------------
	.section	.nv.info,"",@"SHT_CUDA_INFO"
	.align	4


	//----- nvinfo : EIATTR_REGCOUNT
	.align		4
        /*0000*/ 	.byte	0x04, 0x2f
        /*0002*/ 	.short	(.L_1 - .L_0)
	.align		4
.L_0:
        /*0004*/ 	.word	index@(_Z11GenIdentityiPd)
        /*0008*/ 	.word	0x0000000a


	//----- nvinfo : EIATTR_FRAME_SIZE
	.align		4
.L_1:
        /*000c*/ 	.byte	0x04, 0x11
        /*000e*/ 	.short	(.L_3 - .L_2)
	.align		4
.L_2:
        /*0010*/ 	.word	index@(_Z11GenIdentityiPd)
        /*0014*/ 	.word	0x00000000


	//----- nvinfo : EIATTR_MIN_STACK_SIZE
	.align		4
.L_3:
        /*0018*/ 	.byte	0x04, 0x12
        /*001a*/ 	.short	(.L_5 - .L_4)
	.align		4
.L_4:
        /*001c*/ 	.word	index@(_Z11GenIdentityiPd)
        /*0020*/ 	.word	0x00000000
.L_5:


//--------------------- .nv.compat                --------------------------
	.section	.nv.compat,"",@"SHT_CUDA_COMPAT_INFO"
	.align	4
        /*0000*/ 	.byte	0x02, 0x09, 0x00, 0x00, 0x02, 0x02, 0x01, 0x00, 0x02, 0x05, 0x05, 0x00, 0x03, 0x07, 0x01, 0x01
        /*0010*/ 	.byte	0x02, 0x03, 0x00, 0x00, 0x02, 0x06, 0x01, 0x00, 0x04, 0x0b, 0x08, 0x00, 0x09, 0x00, 0x00, 0x00
        /*0020*/ 	.byte	0x00, 0x00, 0x00, 0x00


//--------------------- .nv.info._Z11GenIdentityiPd --------------------------
	.section	.nv.info._Z11GenIdentityiPd,"",@"SHT_CUDA_INFO"
	.sectionflags	@""
	.align	4


	//----- nvinfo : EIATTR_CUDA_API_VERSION
	.align		4
        /*0000*/ 	.byte	0x04, 0x37
        /*0002*/ 	.short	(.L_7 - .L_6)
.L_6:
        /*0004*/ 	.word	0x00000082


	//----- nvinfo : EIATTR_KPARAM_INFO
	.align		4
.L_7:
        /*0008*/ 	.byte	0x04, 0x17
        /*000a*/ 	.short	(.L_9 - .L_8)
.L_8:
        /*000c*/ 	.word	0x00000000
        /*0010*/ 	.short	0x0001
        /*0012*/ 	.short	0x0008
        /*0014*/ 	.byte	0x00, 0xf5, 0x21, 0x00


	//----- nvinfo : EIATTR_KPARAM_INFO
	.align		4
.L_9:
        /*0018*/ 	.byte	0x04, 0x17
        /*001a*/ 	.short	(.L_11 - .L_10)
.L_10:
        /*001c*/ 	.word	0x00000000
        /*0020*/ 	.short	0x0000
        /*0022*/ 	.short	0x0000
        /*0024*/ 	.byte	0x00, 0xf0, 0x11, 0x00


	//----- nvinfo : EIATTR_SPARSE_MMA_MASK
	.align		4
.L_11:
        /*0028*/ 	.byte	0x03, 0x50
        /*002a*/ 	.short	0x0000


	//----- nvinfo : EIATTR_MAXREG_COUNT
	.align		4
        /*002c*/ 	.byte	0x03, 0x1b
        /*002e*/ 	.short	0x00ff


	//----- nvinfo : EIATTR_MERCURY_ISA_VERSION
	.align		4
        /*0030*/ 	.byte	0x03, 0x5f
        /*0032*/ 	.short	0x0101


	//----- nvinfo : EIATTR_VRC_CTA_INIT_COUNT
	.align		4
        /*0034*/ 	.byte	0x02, 0x4a
	.zero		1
	.zero		1


	//----- nvinfo : EIATTR_EXIT_INSTR_OFFSETS
	.align		4
        /*0038*/ 	.byte	0x04, 0x1c
        /*003a*/ 	.short	(.L_13 - .L_12)


	//   ....[0]....
.L_12:
        /*003c*/ 	.word	0x000000c0


	//   ....[1]....
        /*0040*/ 	.word	0x00000150


	//----- nvinfo : EIATTR_CBANK_PARAM_SIZE
	.align		4
.L_13:
        /*0044*/ 	.byte	0x03, 0x19
        /*0046*/ 	.short	0x0010


	//----- nvinfo : EIATTR_PARAM_CBANK
	.align		4
        /*0048*/ 	.byte	0x04, 0x0a
        /*004a*/ 	.short	(.L_15 - .L_14)
	.align		4
.L_14:
        /*004c*/ 	.word	index@(.nv.constant0._Z11GenIdentityiPd)
        /*0050*/ 	.short	0x0380
        /*0052*/ 	.short	0x0010


	//----- nvinfo : EIATTR_SW_WAR
	.align		4
.L_15:
        /*0054*/ 	.byte	0x04, 0x36
        /*0056*/ 	.short	(.L_17 - .L_16)
.L_16:
        /*0058*/ 	.word	0x00000008
.L_17:


//--------------------- .nv.callgraph             --------------------------
	.section	.nv.callgraph,"",@"SHT_CUDA_CALLGRAPH"
	.align	4
	.sectionentsize	8
	.align		4
        /*0000*/ 	.word	0x00000000
	.align		4
        /*0004*/ 	.word	0xffffffff
	.align		4
        /*0008*/ 	.word	0x00000000
	.align		4
        /*000c*/ 	.word	0xfffffffe
	.align		4
        /*0010*/ 	.word	0x00000000
	.align		4
        /*0014*/ 	.word	0xfffffffd
	.align		4
        /*0018*/ 	.word	0x00000000
	.align		4
        /*001c*/ 	.word	0xfffffffc


//--------------------- .text._Z11GenIdentityiPd  --------------------------
	.section	.text._Z11GenIdentityiPd,"ax",@progbits
	.align	128
        .global         _Z11GenIdentityiPd
        .type           _Z11GenIdentityiPd,@function
        .size           _Z11GenIdentityiPd,(.L_x_1 - _Z11GenIdentityiPd)
        .other          _Z11GenIdentityiPd,@"STO_CUDA_ENTRY STV_DEFAULT"
_Z11GenIdentityiPd:
.text._Z11GenIdentityiPd:
[----:B------:R-:W-:Y:S01]  /*0000*/  LDC R1, c[0x0][0x37c] ;  /* 0x0000df00ff017b82 */ /* 0x000fe20000000800 */
[----:B------:R-:W0:Y:S01]  /*0010*/  S2R R0, SR_CTAID.X ;  /* 0x0000000000007919 */ /* 0x000e220000002500 */
[----:B------:R-:W0:Y:S01]  /*0020*/  LDCU UR4, c[0x0][0x360] ;  /* 0x00006c00ff0477ac */ /* 0x000e220008000800 */
[----:B------:R-:W0:Y:S01]  /*0030*/  S2R R3, SR_TID.X ;  /* 0x0000000000037919 */ /* 0x000e220000002100 */
[----:B------:R-:W1:Y:S01]  /*0040*/  LDCU UR5, c[0x0][0x364] ;  /* 0x00006c80ff0577ac */ /* 0x000e620008000800 */
[----:B------:R-:W1:Y:S01]  /*0050*/  S2R R5, SR_CTAID.Y ;  /* 0x0000000000057919 */ /* 0x000e620000002600 */
[----:B------:R-:W2:Y:S01]  /*0060*/  LDCU UR6, c[0x0][0x380] ;  /* 0x00007000ff0677ac */ /* 0x000ea20008000800 */
[----:B------:R-:W1:Y:S01]  /*0070*/  S2R R2, SR_TID.Y ;  /* 0x0000000000027919 */ /* 0x000e620000002200 */
[----:B0-----:R-:W-:Y:S02]  /*0080*/  IMAD R0, R0, UR4, R3 ;  /* 0x0000000400007c24 */ /* 0x001fe4000f8e0203 */
[----:B-1----:R-:W-:-:S05]  /*0090*/  IMAD R5, R5, UR5, R2 ;  /* 0x0000000505057c24 */ /* 0x002fca000f8e0202 */
[----:B------:R-:W-:-:S04]  /*00a0*/  VIMNMX R2, PT, PT, R0, R5, !PT ;  /* 0x0000000500027248 */ /* 0x000fc80007fe0100 */
[----:B--2---:R-:W-:-:S13]  /*00b0*/  ISETP.GE.AND P0, PT, R2, UR6, PT ;  /* 0x0000000602007c0c */ /* 0x004fda000bf06270 */
[----:B------:R-:W-:Y:S05]  /*00c0*/  @P0 EXIT ;  /* 0x000000000000094d */ /* 0x000fea0003800000 */
[----:B------:R-:W0:Y:S01]  /*00d0*/  LDC.64 R2, c[0x0][0x388] ;  /* 0x0000e200ff027b82 */ /* 0x000e220000000a00 */
[----:B------:R-:W1:Y:S01]  /*00e0*/  LDCU.64 UR4, c[0x0][0x358] ;  /* 0x00006b00ff0477ac */ /* 0x000e620008000a00 */
[----:B------:R-:W-:Y:S01]  /*00f0*/  ISETP.NE.AND P0, PT, R0, R5, PT ;  /* 0x000000050000720c */ /* 0x000fe20003f05270 */
[----:B------:R-:W-:Y:S02]  /*0100*/  IMAD R7, R5, UR6, R0 ;  /* 0x0000000605077c24 */ /* 0x000fe4000f8e0200 */
[----:B------:R-:W-:Y:S01]  /*0110*/  HFMA2 R4, -RZ, RZ, 0, 0 ;  /* 0x00000000ff047431 */ /* 0x000fe200000001ff */
[----:B------:R-:W-:Y:S01]  /*0120*/  FSEL R5, RZ, 1.875, P0 ;  /* 0x3ff00000ff057808 */ /* 0x000fe20000000000 */
[----:B0-----:R-:W-:-:S05]  /*0130*/  IMAD.WIDE R2, R7, 0x8, R2 ;  /* 0x0000000807027825 */ /* 0x001fca00078e0202 */
[----:B-1----:R-:W-:Y:S01]  /*0140*/  STG.E.64 desc[UR4][R2.64], R4 ;  /* 0x0000000402007986 */ /* 0x002fe2000c101b04 */
[----:B------:R-:W-:Y:S05]  /*0150*/  EXIT ;  /* 0x000000000000794d */ /* 0x000fea0003800000 */
.L_x_0:
[----:B------:R-:W-:-:S00]  /*0160*/  BRA `(.L_x_0) ;  /* 0xfffffffc00fc7947 */ /* 0x000fc0000383ffff */
[----:B------:R-:W-:-:S00]  /*0170*/  NOP ;  /* 0x0000000000007918 */ /* 0x000fc00000000000 */
        /* <DEDUP_REMOVED lines=8> */
.L_x_1:


//--------------------- .nv.shared.reserved.0     --------------------------
	.section	.nv.shared.reserved.0,"aw",@nobits
	.weak		__nv_reservedSMEM_offset_0_alias
	.size		__nv_reservedSMEM_offset_0_alias, 0, 64
	.other		__nv_reservedSMEM_offset_0_alias,@"STO_CUDA_RESERVED_SHARED STV_DEFAULT"
__nv_reservedSMEM_offset_0_alias:
	.zero		0
	.zero		64


//--------------------- .nv.constant0._Z11GenIdentityiPd --------------------------
	.section	.nv.constant0._Z11GenIdentityiPd,"a",@progbits
	.sectionflags	@""
	.align	4
.nv.constant0._Z11GenIdentityiPd:
	.zero		912


//--------------------- SYMBOLS --------------------------

	.type		.nv.reservedSmem.offset0,@object
	.size		.nv.reservedSmem.offset0,0x4
